	.headerflags	@"EF_CUDA_TEXMODE_UNIFIED EF_CUDA_64BIT_ADDRESS EF_CUDA_SM86 EF_CUDA_VIRTUAL_SM(EF_CUDA_SM86)"
	.elftype	@"ET_EXEC"


//--------------------- .nv.info                  --------------------------
	.section	.nv.info,"",@"SHT_CUDA_INFO"
	.align	4


	//----- nvinfo : EIATTR_REGCOUNT
	.align		4
        /*0000*/ 	.byte	0x04, 0x2f
        /*0002*/ 	.short	(.L_1 - .L_0)
	.align		4
.L_0:
        /*0004*/ 	.word	index@(triton_red_fused__to_copy_mean_pow_9)
        /*0008*/ 	.word	0x0000000c


	//----- nvinfo : EIATTR_MIN_STACK_SIZE
	.align		4
.L_1:
        /*000c*/ 	.byte	0x04, 0x12
        /*000e*/ 	.short	(.L_3 - .L_2)
	.align		4
.L_2:
        /*0010*/ 	.word	index@(triton_red_fused__to_copy_mean_pow_9)
        /*0014*/ 	.word	0x00000000


	//----- nvinfo : EIATTR_FRAME_SIZE
	.align		4
.L_3:
        /*0018*/ 	.byte	0x04, 0x11
        /*001a*/ 	.short	(.L_5 - .L_4)
	.align		4
.L_4:
        /*001c*/ 	.word	index@(triton_red_fused__to_copy_mean_pow_9)
        /*0020*/ 	.word	0x00000000


	//----- nvinfo : EIATTR_MIN_STACK_SIZE
	.align		4
.L_5:
        /*0024*/ 	.byte	0x04, 0x12
        /*0026*/ 	.short	(.L_7 - .L_6)
	.align		4
.L_6:
        /*0028*/ 	.word	index@(triton_red_fused__to_copy_mean_pow_9)
        /*002c*/ 	.word	0x00000000
.L_7:


//--------------------- .nv.info.triton_red_fused__to_copy_mean_pow_9 --------------------------
	.section	.nv.info.triton_red_fused__to_copy_mean_pow_9,"",@"SHT_CUDA_INFO"
	.sectionflags	@""
	.align	4


	//----- nvinfo : EIATTR_CUDA_API_VERSION
	.align		4
        /*0000*/ 	.byte	0x04, 0x37
        /*0002*/ 	.short	(.L_9 - .L_8)
.L_8:
        /*0004*/ 	.word	0x0000007c


	//----- nvinfo : EIATTR_SW2861232_WAR
	.align		4
.L_9:
        /*0008*/ 	.byte	0x01, 0x35
	.zero		2


	//----- nvinfo : EIATTR_PARAM_CBANK
	.align		4
        /*000c*/ 	.byte	0x04, 0x0a
        /*000e*/ 	.short	(.L_11 - .L_10)
	.align		4
.L_10:
        /*0010*/ 	.word	index@(.nv.constant0.triton_red_fused__to_copy_mean_pow_9)
        /*0014*/ 	.short	0x0160
        /*0016*/ 	.short	0x0020


	//----- nvinfo : EIATTR_CBANK_PARAM_SIZE
	.align		4
.L_11:
        /*0018*/ 	.byte	0x03, 0x19
        /*001a*/ 	.short	0x0020


	//----- nvinfo : EIATTR_KPARAM_INFO
	.align		4
        /*001c*/ 	.byte	0x04, 0x17
        /*001e*/ 	.short	(.L_13 - .L_12)
.L_12:
        /*0020*/ 	.word	0x00000000
        /*0024*/ 	.short	0x0004
        /*0026*/ 	.short	0x0018
        /*0028*/ 	.byte	0x00, 0xf4, 0x21, 0x00


	//----- nvinfo : EIATTR_KPARAM_INFO
	.align		4
.L_13:
        /*002c*/ 	.byte	0x04, 0x17
        /*002e*/ 	.short	(.L_15 - .L_14)
.L_14:
        /*0030*/ 	.word	0x00000000
        /*0034*/ 	.short	0x0003
        /*0036*/ 	.short	0x0014
        /*0038*/ 	.byte	0x00, 0xf0, 0x11, 0x00


	//----- nvinfo : EIATTR_KPARAM_INFO
	.align		4
.L_15:
        /*003c*/ 	.byte	0x04, 0x17
        /*003e*/ 	.short	(.L_17 - .L_16)
.L_16:
        /*0040*/ 	.word	0x00000000
        /*0044*/ 	.short	0x0002
        /*0046*/ 	.short	0x0010
        /*0048*/ 	.byte	0x00, 0xf0, 0x11, 0x00


	//----- nvinfo : EIATTR_KPARAM_INFO
	.align		4
.L_17:
        /*004c*/ 	.byte	0x04, 0x17
        /*004e*/ 	.short	(.L_19 - .L_18)
.L_18:
        /*0050*/ 	.word	0x00000000
        /*0054*/ 	.short	0x0001
        /*0056*/ 	.short	0x0008
        /*0058*/ 	.byte	0x00, 0xf4, 0x21, 0x00


	//----- nvinfo : EIATTR_KPARAM_INFO
	.align		4
.L_19:
        /*005c*/ 	.byte	0x04, 0x17
        /*005e*/ 	.short	(.L_21 - .L_20)
.L_20:
        /*0060*/ 	.word	0x00000000
        /*0064*/ 	.short	0x0000
        /*0066*/ 	.short	0x0000
        /*0068*/ 	.byte	0x00, 0xf4, 0x21, 0x00


	//----- nvinfo : EIATTR_MAXREG_COUNT
	.align		4
.L_21:
        /*006c*/ 	.byte	0x03, 0x1b
        /*006e*/ 	.short	0x00ff


	//----- nvinfo : EIATTR_COOP_GROUP_MASK_REGIDS
	.align		4
        /*0070*/ 	.byte	0x04, 0x29
        /*0072*/ 	.short	(.L_23 - .L_22)


	//   ....[0]....
.L_22:
        /*0074*/ 	.word	0xffffffff


	//   ....[1]....
        /*0078*/ 	.word	0xffffffff


	//   ....[2]....
        /*007c*/ 	.word	0xffffffff


	//   ....[3]....
        /*0080*/ 	.word	0xffffffff


	//   ....[4]....
        /*0084*/ 	.word	0xffffffff


	//----- nvinfo : EIATTR_COOP_GROUP_INSTR_OFFSETS
	.align		4
.L_23:
        /*0088*/ 	.byte	0x04, 0x28
        /*008a*/ 	.short	(.L_25 - .L_24)


	//   ....[0]....
.L_24:
        /*008c*/ 	.word	0x00000240


	//   ....[1]....
        /*0090*/ 	.word	0x00000270


	//   ....[2]....
        /*0094*/ 	.word	0x00000290


	//   ....[3]....
        /*0098*/ 	.word	0x000002b0


	//   ....[4]....
        /*009c*/ 	.word	0x000002d0


	//----- nvinfo : EIATTR_EXIT_INSTR_OFFSETS
	.align		4
.L_25:
        /*00a0*/ 	.byte	0x04, 0x1c
        /*00a2*/ 	.short	(.L_27 - .L_26)


	//   ....[0]....
.L_26:
        /*00a4*/ 	.word	0x00000310


	//   ....[1]....
        /*00a8*/ 	.word	0x00000370


	//----- nvinfo : EIATTR_REQNTID
	.align		4
.L_27:
        /*00ac*/ 	.byte	0x04, 0x10
        /*00ae*/ 	.short	(.L_29 - .L_28)
.L_28:
        /*00b0*/ 	.word	0x00000080
        /*00b4*/ 	.word	0x00000001
        /*00b8*/ 	.word	0x00000001
.L_29:


//--------------------- .nv.callgraph             --------------------------
	.section	.nv.callgraph,"",@"SHT_CUDA_CALLGRAPH"
	.align	4
	.sectionentsize	8
	.align		4
        /*0000*/ 	.word	0x00000000
	.align		4
        /*0004*/ 	.word	0xffffffff
	.align		4
        /*0008*/ 	.word	0x00000000
	.align		4
        /*000c*/ 	.word	0xfffffffe
	.align		4
        /*0010*/ 	.word	0x00000000
	.align		4
        /*0014*/ 	.word	0xfffffffd
	.align		4
        /*0018*/ 	.word	0x00000000
	.align		4
        /*001c*/ 	.word	0xfffffffc


//--------------------- .nv.rel.action            --------------------------
	.section	.nv.rel.action,"",@"SHT_CUDA_RELOCINFO"
	.align	8
	.sectionentsize	8
        /*0000*/ 	.byte	0x73, 0x00, 0x00, 0x00, 0x00, 0x00, 0x00, 0x00, 0x00, 0x00, 0x00, 0x11, 0x25, 0x00, 0x05, 0x36


//--------------------- .nv.constant0.triton_red_fused__to_copy_mean_pow_9 --------------------------
	.section	.nv.constant0.triton_red_fused__to_copy_mean_pow_9,"a",@progbits
	.sectionflags	@""
	.align	4
.nv.constant0.triton_red_fused__to_copy_mean_pow_9:
	.zero		384


//--------------------- .text.triton_red_fused__to_copy_mean_pow_9 --------------------------
	.section	.text.triton_red_fused__to_copy_mean_pow_9,"ax",@progbits
	.sectionflags	@"SHF_BARRIERS=1"
	.sectioninfo	@"SHI_REGISTERS=12"
	.align	128
        .global         triton_red_fused__to_copy_mean_pow_9
        .type           triton_red_fused__to_copy_mean_pow_9,@function
        .size           triton_red_fused__to_copy_mean_pow_9,(.L_x_1 - triton_red_fused__to_copy_mean_pow_9)
        .other          triton_red_fused__to_copy_mean_pow_9,@"STO_CUDA_ENTRY STV_DEFAULT"
triton_red_fused__to_copy_mean_pow_9:
.text.triton_red_fused__to_copy_mean_pow_9:
[----:B------:R-:W-:Y:S02]  /*0000*/  IMAD.MOV.U32 R1, RZ, RZ, c[0x0][0x28] ;  /* 0x00000a00ff017624 */ /* 0x000fe400078e00ff */
[----:B------:R-:W0:Y:S01]  /*0010*/  S2R R0, SR_TID.X ;  /* 0x0000000000007919 */ /* 0x000e220000002100 */
[----:B------:R-:W-:-:S03]  /*0020*/  ULDC.64 UR4, c[0x0][0x118] ;  /* 0x0000460000047ab9 */ /* 0x000fc60000000a00 */
[----:B------:R-:W1:Y:S01]  /*0030*/  S2R R3, SR_CTAID.X ;  /* 0x0000000000037919 */ /* 0x000e620000002500 */
[----:B0-----:R-:W-:Y:S01]  /*0040*/  SHF.R.U32.HI R2, RZ, 0x5, R0 ;  /* 0x00000005ff027819 */ /* 0x001fe20000011600 */
[----:B------:R-:W-:Y:S01]  /*0050*/  IMAD.SHL.U32 R5, R0, 0x4, RZ ;  /* 0x0000000400057824 */ /* 0x000fe200078e00ff */
[----:B-1----:R-:W-:Y:S02]  /*0060*/  SHF.L.U32 R3, R3, 0x2, RZ ;  /* 0x0000000203037819 */ /* 0x002fe400000006ff */
[----:B------:R-:W-:Y:S02]  /*0070*/  SGXT.U32 R2, R2, 0x2 ;  /* 0x000000020202781a */ /* 0x000fe40000000000 */
[----:B------:R-:W-:Y:S02]  /*0080*/  LOP3.LUT R5, R5, 0x7c, RZ, 0xc0, !PT ;  /* 0x0000007c05057812 */ /* 0x000fe400078ec0ff */
[----:B------:R-:W-:-:S04]  /*0090*/  LOP3.LUT R4, R2, R3, RZ, 0xfc, !PT ;  /* 0x0000000302047212 */ /* 0x000fc800078efcff */
[C---:B------:R-:W-:Y:S01]  /*00a0*/  ISETP.GE.AND P0, PT, R4.reuse, 0x1800, PT ;  /* 0x000018000400780c */ /* 0x040fe20003f06270 */
[----:B------:R-:W-:-:S03]  /*00b0*/  IMAD.HI R6, R4, 0x2aaaaaab, RZ ;  /* 0x2aaaaaab04067827 */ /* 0x000fc600078e02ff */
[----:B------:R-:W-:Y:S02]  /*00c0*/  ISETP.LT.U32.AND P0, PT, R5, 0x60, !P0 ;  /* 0x000000600500780c */ /* 0x000fe40004701070 */
[----:B------:R-:W-:-:S04]  /*00d0*/  SHF.R.S32.HI R7, RZ, 0x1, R6 ;  /* 0x00000001ff077819 */ /* 0x000fc80000011406 */
[----:B------:R-:W-:-:S05]  /*00e0*/  LEA.HI R7, R6, R7, RZ, 0x1 ;  /* 0x0000000706077211 */ /* 0x000fca00078f08ff */
[----:B------:R-:W-:-:S04]  /*00f0*/  IMAD R6, R7, -0xc, R4 ;  /* 0xfffffff407067824 */ /* 0x000fc800078e0204 */
[----:B------:R-:W-:Y:S01]  /*0100*/  IMAD R6, R6, 0x60, R5 ;  /* 0x0000006006067824 */ /* 0x000fe200078e0205 */
[----:B------:R-:W-:-:S03]  /*0110*/  MOV R5, 0x2 ;  /* 0x0000000200057802 */ /* 0x000fc60000000f00 */
[----:B------:R-:W-:-:S05]  /*0120*/  IMAD R6, R7, 0xd80, R6 ;  /* 0x00000d8007067824 */ /* 0x000fca00078e0206 */
[----:B------:R-:W-:Y:S02]  /*0130*/  IADD3 R4, R6, 0x480, RZ ;  /* 0x0000048006047810 */ /* 0x000fe40007ffe0ff */
[----:B------:R-:W-:-:S03]  /*0140*/  CS2R R6, SRZ ;  /* 0x0000000000067805 */ /* 0x000fc6000001ff00 */
[----:B------:R-:W-:-:S05]  /*0150*/  IMAD.WIDE R4, R4, R5, c[0x0][0x160] ;  /* 0x0000580004047625 */ /* 0x000fca00078e0205 */
[----:B------:R-:W2:Y:S01]  /*0160*/  @P0 LDG.E.EF.64 R6, [R4.64] ;  /* 0x0000000404060981 */ /* 0x000ea2000c0e1b00 */
[----:B------:R-:W-:Y:S02]  /*0170*/  LOP3.LUT R3, R3, 0x3, R0, 0xf8, !PT ;  /* 0x0000000303037812 */ /* 0x000fe400078ef800 */
[----:B--2---:R-:W-:-:S05]  /*0180*/  PRMT R8, R6, 0x7632, R8 ;  /* 0x0000763206087816 */ /* 0x004fca0000000008 */
[----:B------:R-:W-:Y:S01]  /*0190*/  IMAD.U32 R9, R8, 0x10000, RZ ;  /* 0x0001000008097824 */ /* 0x000fe200078e00ff */
[----:B------:R-:W-:Y:S02]  /*01a0*/  SHF.L.U32 R8, R6, 0x10, RZ ;  /* 0x0000001006087819 */ /* 0x000fe400000006ff */
[----:B------:R-:W-:Y:S01]  /*01b0*/  PRMT R6, R7, 0x7632, R6 ;  /* 0x0000763207067816 */ /* 0x000fe20000000006 */
[----:B------:R-:W-:Y:S01]  /*01c0*/  FMUL R9, R9, R9 ;  /* 0x0000000909097220 */ /* 0x000fe20000400000 */
[----:B------:R-:W-:Y:S02]  /*01d0*/  IMAD.U32 R7, R7, 0x10000, RZ ;  /* 0x0001000007077824 */ /* 0x000fe400078e00ff */
[----:B------:R-:W-:Y:S01]  /*01e0*/  SHF.L.U32 R6, R6, 0x10, RZ ;  /* 0x0000001006067819 */ /* 0x000fe200000006ff */
[----:B------:R-:W-:-:S04]  /*01f0*/  FFMA R8, R8, R8, R9 ;  /* 0x0000000808087223 */ /* 0x000fc80000000009 */
[----:B------:R-:W-:-:S04]  /*0200*/  FFMA R7, R7, R7, R8 ;  /* 0x0000000707077223 */ /* 0x000fc80000000008 */
[----:B------:R-:W-:-:S05]  /*0210*/  FFMA R7, R6, R6, R7 ;  /* 0x0000000606077223 */ /* 0x000fca0000000007 */
[----:B------:R-:W-:Y:S02]  /*0220*/  FSEL R7, R7, RZ, P0 ;  /* 0x000000ff07077208 */ /* 0x000fe40000000000 */
[----:B------:R-:W-:-:S03]  /*0230*/  LOP3.LUT P0, RZ, R0, 0x7c, RZ, 0xc0, !PT ;  /* 0x0000007c00ff7812 */ /* 0x000fc6000780c0ff */
[----:B------:R-:W0:Y:S01]  /*0240*/  SHFL.BFLY PT, R4, R7, 0x10, 0x1f ;  /* 0x0e001f0007047f89 */ /* 0x000e2200000e0000 */
[----:B------:R-:W-:Y:S01]  /*0250*/  ISETP.LT.AND P0, PT, R3, 0x1800, !P0 ;  /* 0x000018000300780c */ /* 0x000fe20004701270 */
[----:B0-----:R-:W-:-:S05]  /*0260*/  FADD R4, R7, R4 ;  /* 0x0000000407047221 */ /* 0x001fca0000000000 */
[----:B------:R-:W0:Y:S02]  /*0270*/  SHFL.BFLY PT, R5, R4, 0x8, 0x1f ;  /* 0x0d001f0004057f89 */ /* 0x000e2400000e0000 */
[----:B0-----:R-:W-:-:S05]  /*0280*/  FADD R5, R4, R5 ;  /* 0x0000000504057221 */ /* 0x001fca0000000000 */
[----:B------:R-:W0:Y:S02]  /*0290*/  SHFL.BFLY PT, R6, R5, 0x4, 0x1f ;  /* 0x0c801f0005067f89 */ /* 0x000e2400000e0000 */
[----:B0-----:R-:W-:-:S05]  /*02a0*/  FADD R6, R5, R6 ;  /* 0x0000000605067221 */ /* 0x001fca0000000000 */
[----:B------:R-:W0:Y:S02]  /*02b0*/  SHFL.BFLY PT, R9, R6, 0x2, 0x1f ;  /* 0x0c401f0006097f89 */ /* 0x000e2400000e0000 */
[----:B0-----:R-:W-:-:S05]  /*02c0*/  FADD R9, R6, R9 ;  /* 0x0000000906097221 */ /* 0x001fca0000000000 */
[----:B------:R-:W0:Y:S02]  /*02d0*/  SHFL.BFLY PT, R8, R9, 0x1, 0x1f ;  /* 0x0c201f0009087f89 */ /* 0x000e2400000e0000 */
[----:B0-----:R-:W-:-:S05]  /*02e0*/  FADD R7, R9, R8 ;  /* 0x0000000809077221 */ /* 0x001fca0000000000 */
[----:B------:R0:W-:Y:S04]  /*02f0*/  STS [R2.X4], R7 ;  /* 0x0000000702007388 */ /* 0x0001e80000004800 */
[----:B------:R-:W-:Y:S06]  /*0300*/  BAR.SYNC.DEFER_BLOCKING 0x0 ;  /* 0x0000000000007b1d */ /* 0x000fec0000010000 */
[----:B------:R-:W-:Y:S05]  /*0310*/  @!P0 EXIT ;  /* 0x000000000000894d */ /* 0x000fea0003800000 */
[----:B0-----:R-:W-:Y:S01]  /*0320*/  LOP3.LUT R0, R0, 0x3, RZ, 0xc0, !PT ;  /* 0x0000000300007812 */ /* 0x001fe200078ec0ff */
[----:B------:R-:W-:-:S04]  /*0330*/  IMAD.MOV.U32 R2, RZ, RZ, 0x4 ;  /* 0x00000004ff027424 */ /* 0x000fc800078e00ff */
[----:B------:R-:W0:Y:S01]  /*0340*/  LDS R5, [R0.X4] ;  /* 0x0000000000057984 */ /* 0x000e220000004800 */
[----:B------:R-:W-:-:S05]  /*0350*/  IMAD.WIDE R2, R3, R2, c[0x0][0x168] ;  /* 0x00005a0003027625 */ /* 0x000fca00078e0202 */
[----:B0-----:R-:W-:Y:S01]  /*0360*/  STG.E [R2.64], R5 ;  /* 0x0000000502007986 */ /* 0x001fe2000c101904 */
[----:B------:R-:W-:Y:S05]  /*0370*/  EXIT ;  /* 0x000000000000794d */ /* 0x000fea0003800000 */
.L_x_0:
[----:B------:R-:W-:-:S00]  /*0380*/  BRA `(.L_x_0) ;  /* 0xfffffff000007947 */ /* 0x000fc0000383ffff */
[----:B------:R-:W-:-:S00]  /*0390*/  NOP ;  /* 0x0000000000007918 */ /* 0x000fc00000000000 */
        /* <DEDUP_REMOVED lines=14> */
.L_x_1:


//--------------------- .nv.shared.triton_red_fused__to_copy_mean_pow_9 --------------------------
	.section	.nv.shared.triton_red_fused__to_copy_mean_pow_9,"aw",@nobits
	.sectionflags	@""
	.align	16
